	.headerflags	@"EF_CUDA_TEXMODE_UNIFIED EF_CUDA_64BIT_ADDRESS EF_CUDA_ACCELERATORS EF_CUDA_SM90 EF_CUDA_VIRTUAL_SM(EF_CUDA_SM90)"
	.elftype	@"ET_EXEC"


//--------------------- .nv.info                  --------------------------
	.section	.nv.info,"",@"SHT_CUDA_INFO"
	.align	4


	//----- nvinfo : EIATTR_REGCOUNT
	.align		4
        /*0000*/ 	.byte	0x04, 0x2f
        /*0002*/ 	.short	(.L_1 - .L_0)
	.align		4
.L_0:
        /*0004*/ 	.word	index@(triton_poi_fused_add_eye_sub_0)
        /*0008*/ 	.word	0x00000012


	//----- nvinfo : EIATTR_MIN_STACK_SIZE
	.align		4
.L_1:
        /*000c*/ 	.byte	0x04, 0x12
        /*000e*/ 	.short	(.L_3 - .L_2)
	.align		4
.L_2:
        /*0010*/ 	.word	index@(triton_poi_fused_add_eye_sub_0)
        /*0014*/ 	.word	0x00000000


	//----- nvinfo : EIATTR_FRAME_SIZE
	.align		4
.L_3:
        /*0018*/ 	.byte	0x04, 0x11
        /*001a*/ 	.short	(.L_5 - .L_4)
	.align		4
.L_4:
        /*001c*/ 	.word	index@(triton_poi_fused_add_eye_sub_0)
        /*0020*/ 	.word	0x00000000


	//----- nvinfo : EIATTR_MIN_STACK_SIZE
	.align		4
.L_5:
        /*0024*/ 	.byte	0x04, 0x12
        /*0026*/ 	.short	(.L_7 - .L_6)
	.align		4
.L_6:
        /*0028*/ 	.word	index@(triton_poi_fused_add_eye_sub_0)
        /*002c*/ 	.word	0x00000000
.L_7:


//--------------------- .nv.info.triton_poi_fused_add_eye_sub_0 --------------------------
	.section	.nv.info.triton_poi_fused_add_eye_sub_0,"",@"SHT_CUDA_INFO"
	.sectionflags	@""
	.align	4


	//----- nvinfo : EIATTR_CUDA_API_VERSION
	.align		4
        /*0000*/ 	.byte	0x04, 0x37
        /*0002*/ 	.short	(.L_9 - .L_8)
.L_8:
        /*0004*/ 	.word	0x0000007c


	//----- nvinfo : EIATTR_KPARAM_INFO
	.align		4
.L_9:
        /*0008*/ 	.byte	0x04, 0x17
        /*000a*/ 	.short	(.L_11 - .L_10)
.L_10:
        /*000c*/ 	.word	0x00000000
        /*0010*/ 	.short	0x0004
        /*0012*/ 	.short	0x001c
        /*0014*/ 	.byte	0x00, 0xf0, 0x11, 0x00


	//----- nvinfo : EIATTR_KPARAM_INFO
	.align		4
.L_11:
        /*0018*/ 	.byte	0x04, 0x17
        /*001a*/ 	.short	(.L_13 - .L_12)
.L_12:
        /*001c*/ 	.word	0x00000000
        /*0020*/ 	.short	0x0003
        /*0022*/ 	.short	0x0018
        /*0024*/ 	.byte	0x00, 0xf0, 0x11, 0x00


	//----- nvinfo : EIATTR_KPARAM_INFO
	.align		4
.L_13:
        /*0028*/ 	.byte	0x04, 0x17
        /*002a*/ 	.short	(.L_15 - .L_14)
.L_14:
        /*002c*/ 	.word	0x00000000
        /*0030*/ 	.short	0x0002
        /*0032*/ 	.short	0x0010
        /*0034*/ 	.byte	0x00, 0xf4, 0x21, 0x00


	//----- nvinfo : EIATTR_KPARAM_INFO
	.align		4
.L_15:
        /*0038*/ 	.byte	0x04, 0x17
        /*003a*/ 	.short	(.L_17 - .L_16)
.L_16:
        /*003c*/ 	.word	0x00000000
        /*0040*/ 	.short	0x0001
        /*0042*/ 	.short	0x0008
        /*0044*/ 	.byte	0x00, 0xf4, 0x21, 0x00


	//----- nvinfo : EIATTR_KPARAM_INFO
	.align		4
.L_17:
        /*0048*/ 	.byte	0x04, 0x17
        /*004a*/ 	.short	(.L_19 - .L_18)
.L_18:
        /*004c*/ 	.word	0x00000000
        /*0050*/ 	.short	0x0000
        /*0052*/ 	.short	0x0000
        /*0054*/ 	.byte	0x00, 0xf4, 0x21, 0x00


	//----- nvinfo : EIATTR_SPARSE_MMA_MASK
	.align		4
.L_19:
        /*0058*/ 	.byte	0x03, 0x50
        /*005a*/ 	.short	0x0000


	//----- nvinfo : EIATTR_MAXREG_COUNT
	.align		4
        /*005c*/ 	.byte	0x03, 0x1b
        /*005e*/ 	.short	0x00ff


	//----- nvinfo : EIATTR_EXIT_INSTR_OFFSETS
	.align		4
        /*0060*/ 	.byte	0x04, 0x1c
        /*0062*/ 	.short	(.L_21 - .L_20)


	//   ....[0]....
.L_20:
        /*0064*/ 	.word	0x00000280


	//   ....[1]....
        /*0068*/ 	.word	0x000002a0


	//----- nvinfo : EIATTR_REQNTID
	.align		4
.L_21:
        /*006c*/ 	.byte	0x04, 0x10
        /*006e*/ 	.short	(.L_23 - .L_22)
.L_22:
        /*0070*/ 	.word	0x00000020
        /*0074*/ 	.word	0x00000001
        /*0078*/ 	.word	0x00000001


	//----- nvinfo : EIATTR_CBANK_PARAM_SIZE
	.align		4
.L_23:
        /*007c*/ 	.byte	0x03, 0x19
        /*007e*/ 	.short	0x0020


	//----- nvinfo : EIATTR_PARAM_CBANK
	.align		4
        /*0080*/ 	.byte	0x04, 0x0a
        /*0082*/ 	.short	(.L_25 - .L_24)
	.align		4
.L_24:
        /*0084*/ 	.word	index@(.nv.constant0.triton_poi_fused_add_eye_sub_0)
        /*0088*/ 	.short	0x0210
        /*008a*/ 	.short	0x0020


	//----- nvinfo : EIATTR_SW_WAR
	.align		4
.L_25:
        /*008c*/ 	.byte	0x04, 0x36
        /*008e*/ 	.short	(.L_27 - .L_26)
.L_26:
        /*0090*/ 	.word	0x00000008
.L_27:


//--------------------- .nv.callgraph             --------------------------
	.section	.nv.callgraph,"",@"SHT_CUDA_CALLGRAPH"
	.align	4
	.sectionentsize	8
	.align		4
        /*0000*/ 	.word	0x00000000
	.align		4
        /*0004*/ 	.word	0xffffffff
	.align		4
        /*0008*/ 	.word	0x00000000
	.align		4
        /*000c*/ 	.word	0xfffffffe
	.align		4
        /*0010*/ 	.word	0x00000000
	.align		4
        /*0014*/ 	.word	0xfffffffd
	.align		4
        /*0018*/ 	.word	0x00000000
	.align		4
        /*001c*/ 	.word	0xfffffffc


//--------------------- .text.triton_poi_fused_add_eye_sub_0 --------------------------
	.section	.text.triton_poi_fused_add_eye_sub_0,"ax",@progbits
	.align	128
        .global         triton_poi_fused_add_eye_sub_0
        .type           triton_poi_fused_add_eye_sub_0,@function
        .size           triton_poi_fused_add_eye_sub_0,(.L_x_1 - triton_poi_fused_add_eye_sub_0)
        .other          triton_poi_fused_add_eye_sub_0,@"STO_CUDA_ENTRY STV_DEFAULT"
triton_poi_fused_add_eye_sub_0:
.text.triton_poi_fused_add_eye_sub_0:
[----:B------:R-:W0:Y:S02]  /*0000*/  LDC R1, c[0x0][0x28] ;  /* 0x00000a00ff017b82 */ /* 0x000e240000000800 */
[----:B------:R-:W1:Y:S01]  /*0010*/  S2R R12, SR_TID.X ;  /* 0x00000000000c7919 */ /* 0x000e620000002100 */
[----:B------:R-:W2:Y:S01]  /*0020*/  S2UR UR4, SR_CTAID.Y ;  /* 0x00000000000479c3 */ /* 0x000ea20000002600 */
[----:B------:R-:W-:Y:S01]  /*0030*/  HFMA2.MMA R15, -RZ, RZ, 0, 0 ;  /* 0x00000000ff0f7435 */ /* 0x000fe200000001ff */
[----:B------:R-:W-:Y:S01]  /*0040*/  IMAD.MOV.U32 R10, RZ, RZ, RZ ;  /* 0x000000ffff0a7224 */ /* 0x000fe200078e00ff */
[----:B------:R-:W3:Y:S05]  /*0050*/  S2R R7, SR_CTAID.X ;  /* 0x0000000000077919 */ /* 0x000eea0000002500 */
[----:B------:R-:W4:Y:S08]  /*0060*/  LDC.64 R2, c[0x0][0x210] ;  /* 0x00008400ff027b82 */ /* 0x000f300000000a00 */
[----:B------:R-:W5:Y:S01]  /*0070*/  LDC.64 R8, c[0x0][0x220] ;  /* 0x00008800ff087b82 */ /* 0x000f620000000a00 */
[----:B--2---:R-:W-:Y:S01]  /*0080*/  USHF.L.U32 UR4, UR4, 0x3, URZ ;  /* 0x0000000304047899 */ /* 0x004fe2000800063f */
[----:B-1----:R-:W-:-:S04]  /*0090*/  SHF.R.U32.HI R0, RZ, 0x1, R12 ;  /* 0x00000001ff007819 */ /* 0x002fc8000001160c */
[----:B------:R-:W-:-:S04]  /*00a0*/  SGXT.U32 R0, R0, 0x3 ;  /* 0x000000030000781a */ /* 0x000fc80000000000 */
[----:B------:R-:W-:Y:S01]  /*00b0*/  LOP3.LUT R5, R0, UR4, RZ, 0xfc, !PT ;  /* 0x0000000400057c12 */ /* 0x000fe2000f8efcff */
[----:B------:R-:W-:Y:S01]  /*00c0*/  ULDC.64 UR4, c[0x0][0x208] ;  /* 0x0000820000047ab9 */ /* 0x000fe20000000a00 */
[----:B------:R-:W-:Y:S02]  /*00d0*/  LOP3.LUT R0, R12, 0x1, RZ, 0xc0, !PT ;  /* 0x000000010c007812 */ /* 0x000fe400078ec0ff */
[----:B------:R-:W-:-:S03]  /*00e0*/  LEA.HI R4, R5, R5, RZ, 0x1 ;  /* 0x0000000505047211 */ /* 0x000fc600078f08ff */
[----:B---3--:R-:W-:Y:S01]  /*00f0*/  IMAD R0, R7, 0x2, R0 ;  /* 0x0000000207007824 */ /* 0x008fe200078e0200 */
[C---:B------:R-:W-:Y:S01]  /*0100*/  LOP3.LUT R6, R4.reuse, 0xfffffffe, RZ, 0xc0, !PT ;  /* 0xfffffffe04067812 */ /* 0x040fe200078ec0ff */
[----:B------:R-:W-:Y:S02]  /*0110*/  IMAD.SHL.U32 R4, R4, 0x2, RZ ;  /* 0x0000000204047824 */ /* 0x000fe400078e00ff */
[C---:B------:R-:W-:Y:S01]  /*0120*/  IMAD R13, R5.reuse, 0x2, R0 ;  /* 0x00000002050d7824 */ /* 0x040fe200078e0200 */
[----:B------:R-:W-:Y:S01]  /*0130*/  ISETP.GE.AND P0, PT, R0, 0x2, PT ;  /* 0x000000020000780c */ /* 0x000fe20003f06270 */
[C---:B------:R-:W-:Y:S01]  /*0140*/  IMAD.IADD R11, R5.reuse, 0x1, -R6 ;  /* 0x00000001050b7824 */ /* 0x040fe200078e0a06 */
[----:B------:R-:W-:Y:S02]  /*0150*/  LOP3.LUT R7, R4, 0xfffffffc, RZ, 0xc0, !PT ;  /* 0xfffffffc04077812 */ /* 0x000fe400078ec0ff */
[----:B------:R-:W-:Y:S01]  /*0160*/  ISETP.LT.AND P0, PT, R5, 0x8, !P0 ;  /* 0x000000080500780c */ /* 0x000fe20004701270 */
[----:B------:R-:W-:-:S05]  /*0170*/  IMAD R4, R0, 0x2, R11 ;  /* 0x0000000200047824 */ /* 0x000fca00078e020b */
[----:B------:R-:W-:-:S05]  /*0180*/  IADD3 R7, R4, R7, RZ ;  /* 0x0000000704077210 */ /* 0x000fca0007ffe0ff */
[--C-:B----4-:R-:W-:Y:S02]  /*0190*/  IMAD.WIDE R4, R7, 0x4, R2.reuse ;  /* 0x0000000407047825 */ /* 0x110fe400078e0202 */
[----:B------:R-:W1:Y:S02]  /*01a0*/  LDC.64 R6, c[0x0][0x218] ;  /* 0x00008600ff067b82 */ /* 0x000e640000000a00 */
[----:B------:R-:W-:Y:S01]  /*01b0*/  IMAD.WIDE R2, R13, 0x4, R2 ;  /* 0x000000040d027825 */ /* 0x000fe200078e0202 */
[----:B------:R-:W2:Y:S04]  /*01c0*/  @P0 LDG.E.EL R15, desc[UR4][R4.64] ;  /* 0x00000004040f0981 */ /* 0x000ea8000c2e1900 */
[----:B------:R5:W2:Y:S01]  /*01d0*/  @P0 LDG.E.EL R10, desc[UR4][R2.64] ;  /* 0x00000004020a0981 */ /* 0x000aa2000c2e1900 */
[----:B------:R-:W-:-:S02]  /*01e0*/  LOP3.LUT P2, RZ, R12, 0x10, RZ, 0xc0, !PT ;  /* 0x000000100cff7812 */ /* 0x000fc4000784c0ff */
[----:B------:R-:W-:Y:S02]  /*01f0*/  ISETP.EQ.AND P1, PT, R11, R0, PT ;  /* 0x000000000b00720c */ /* 0x000fe40003f22270 */
[----:B------:R-:W-:Y:S02]  /*0200*/  PLOP3.LUT P0, PT, P2, P0, PT, 0x8, 0x0 ;  /* 0x000000000000781c */ /* 0x000fe40001700170 */
[----:B------:R-:W-:Y:S01]  /*0210*/  SEL R0, RZ, 0x3f800000, !P1 ;  /* 0x3f800000ff007807 */ /* 0x000fe20004800000 */
[----:B-1----:R-:W-:-:S04]  /*0220*/  IMAD.WIDE R6, R13, 0x4, R6 ;  /* 0x000000040d067825 */ /* 0x002fc800078e0206 */
[----:B-----5:R-:W-:-:S04]  /*0230*/  IMAD.WIDE R2, R13, 0x4, R8 ;  /* 0x000000040d027825 */ /* 0x020fc800078e0208 */
[----:B--2---:R-:W-:-:S04]  /*0240*/  FADD R15, -R15, R10 ;  /* 0x0000000a0f0f7221 */ /* 0x004fc80000000100 */
[C-C-:B------:R-:W-:Y:S01]  /*0250*/  FADD R11, R0.reuse, R15.reuse ;  /* 0x0000000f000b7221 */ /* 0x140fe20000000000 */
[----:B------:R-:W-:-:S04]  /*0260*/  FADD R15, R0, -R15 ;  /* 0x8000000f000f7221 */ /* 0x000fc80000000000 */
[----:B------:R1:W-:Y:S01]  /*0270*/  @P0 STG.E desc[UR4][R6.64], R11 ;  /* 0x0000000b06000986 */ /* 0x0003e2000c101904 */
[----:B------:R-:W-:Y:S05]  /*0280*/  @!P0 EXIT ;  /* 0x000000000000894d */ /* 0x000fea0003800000 */
[----:B------:R-:W-:Y:S01]  /*0290*/  STG.E desc[UR4][R2.64], R15 ;  /* 0x0000000f02007986 */ /* 0x000fe2000c101904 */
[----:B------:R-:W-:Y:S05]  /*02a0*/  EXIT ;  /* 0x000000000000794d */ /* 0x000fea0003800000 */
.L_x_0:
[----:B------:R-:W-:-:S00]  /*02b0*/  BRA `(.L_x_0) ;  /* 0xfffffffc00fc7947 */ /* 0x000fc0000383ffff */
[----:B------:R-:W-:-:S00]  /*02c0*/  NOP ;  /* 0x0000000000007918 */ /* 0x000fc00000000000 */
        /* <DEDUP_REMOVED lines=11> */
.L_x_1:


//--------------------- .nv.constant0.triton_poi_fused_add_eye_sub_0 --------------------------
	.section	.nv.constant0.triton_poi_fused_add_eye_sub_0,"a",@progbits
	.sectionflags	@""
	.align	4
.nv.constant0.triton_poi_fused_add_eye_sub_0:
	.zero		560
